//
// Generated by NVIDIA NVVM Compiler
//
// Compiler Build ID: CL-36424714
// Cuda compilation tools, release 13.0, V13.0.88
// Based on NVVM 20.0.0
//

.version 9.0
.target sm_100
.address_size 64

	// .globl	_Z12merge_kerneliPKiS0_PKfS2_Pf

.visible .entry _Z12merge_kerneliPKiS0_PKfS2_Pf(
	.param .u32 _Z12merge_kerneliPKiS0_PKfS2_Pf_param_0,
	.param .u64 .ptr .align 1 _Z12merge_kerneliPKiS0_PKfS2_Pf_param_1,
	.param .u64 .ptr .align 1 _Z12merge_kerneliPKiS0_PKfS2_Pf_param_2,
	.param .u64 .ptr .align 1 _Z12merge_kerneliPKiS0_PKfS2_Pf_param_3,
	.param .u64 .ptr .align 1 _Z12merge_kerneliPKiS0_PKfS2_Pf_param_4,
	.param .u64 .ptr .align 1 _Z12merge_kerneliPKiS0_PKfS2_Pf_param_5
)
{
	.reg .pred 	%p<16>;
	.reg .b32 	%r<53>;
	.reg .b32 	%f<17>;
	.reg .b64 	%rd<28>;

	ld.param.u32 	%r22, [_Z12merge_kerneliPKiS0_PKfS2_Pf_param_0];
	ld.param.u64 	%rd9, [_Z12merge_kerneliPKiS0_PKfS2_Pf_param_1];
	ld.param.u64 	%rd6, [_Z12merge_kerneliPKiS0_PKfS2_Pf_param_2];
	ld.param.u64 	%rd7, [_Z12merge_kerneliPKiS0_PKfS2_Pf_param_3];
	ld.param.u64 	%rd8, [_Z12merge_kerneliPKiS0_PKfS2_Pf_param_4];
	ld.param.u64 	%rd10, [_Z12merge_kerneliPKiS0_PKfS2_Pf_param_5];
	cvta.to.global.u64 	%rd1, %rd10;
	cvta.to.global.u64 	%rd2, %rd9;
	mov.u32 	%r1, %tid.x;
	mul.wide.s32 	%rd11, %r22, 4;
	add.s64 	%rd12, %rd2, %rd11;
	ld.global.nc.u32 	%r2, [%rd12];
	setp.eq.s32 	%p1, %r2, 0;
	@%p1 bra 	$L__BB0_17;
	mov.u32 	%r23, %ntid.x;
	shr.u32 	%r24, %r23, 5;
	mov.u32 	%r25, %nctaid.x;
	mul.lo.s32 	%r26, %r24, %r25;
	add.s32 	%r27, %r26, %r2;
	add.s32 	%r28, %r27, -1;
	div.s32 	%r29, %r28, %r26;
	mov.u32 	%r30, %ctaid.x;
	shr.u32 	%r31, %r1, 5;
	mad.lo.s32 	%r32, %r24, %r30, %r31;
	mul.lo.s32 	%r33, %r29, %r32;
	min.s32 	%r3, %r33, %r2;
	add.s32 	%r34, %r3, %r29;
	min.s32 	%r4, %r34, %r2;
	setp.ge.s32 	%p2, %r33, %r4;
	@%p2 bra 	$L__BB0_17;
	and.b32  	%r35, %r1, 31;
	add.s32 	%r48, %r3, %r35;
	setp.ge.s32 	%p3, %r48, %r4;
	@%p3 bra 	$L__BB0_17;
	setp.lt.s32 	%p4, %r22, 1;
	mov.b32 	%r50, 0;
	@%p4 bra 	$L__BB0_6;
	mov.b32 	%r50, 0;
	mov.u32 	%r43, %r22;
$L__BB0_5:
	add.s32 	%r38, %r43, %r50;
	shr.u32 	%r39, %r38, 1;
	add.s32 	%r40, %r39, 1;
	mul.wide.u32 	%rd13, %r39, 4;
	add.s64 	%rd14, %rd2, %rd13;
	ld.global.nc.u32 	%r41, [%rd14+4];
	setp.gt.s32 	%p5, %r41, %r48;
	selp.b32 	%r50, %r50, %r40, %p5;
	selp.b32 	%r43, %r39, %r43, %p5;
	setp.lt.s32 	%p6, %r50, %r43;
	@%p6 bra 	$L__BB0_5;
$L__BB0_6:
	setp.ge.s32 	%p7, %r50, %r22;
	@%p7 bra 	$L__BB0_17;
	mul.wide.u32 	%rd15, %r50, 4;
	add.s64 	%rd16, %rd2, %rd15;
	ld.global.nc.u32 	%r51, [%rd16+4];
	cvta.to.global.u64 	%rd3, %rd6;
	cvta.to.global.u64 	%rd4, %rd7;
	cvta.to.global.u64 	%rd5, %rd8;
	mov.f32 	%f15, 0f00000000;
$L__BB0_8:
	setp.lt.s32 	%p8, %r48, %r51;
	@%p8 bra 	$L__BB0_14;
	mov.u32 	%r49, %r50;
$L__BB0_10:
	setp.eq.f32 	%p9, %f15, 0f00000000;
	@%p9 bra 	$L__BB0_12;
	mul.wide.u32 	%rd17, %r49, 4;
	add.s64 	%rd18, %rd1, %rd17;
	atom.global.add.f32 	%f7, [%rd18], %f15;
$L__BB0_12:
	add.s32 	%r50, %r49, 1;
	setp.ge.s32 	%p10, %r50, %r22;
	mov.f32 	%f15, 0f00000000;
	@%p10 bra 	$L__BB0_15;
	mul.wide.u32 	%rd19, %r49, 4;
	add.s64 	%rd20, %rd2, %rd19;
	ld.global.nc.u32 	%r51, [%rd20+8];
	setp.ge.s32 	%p11, %r48, %r51;
	mov.f32 	%f15, 0f00000000;
	mov.u32 	%r49, %r50;
	@%p11 bra 	$L__BB0_10;
$L__BB0_14:
	mul.wide.s32 	%rd21, %r48, 4;
	add.s64 	%rd22, %rd3, %rd21;
	ld.global.nc.u32 	%r42, [%rd22];
	add.s64 	%rd23, %rd4, %rd21;
	ld.global.nc.f32 	%f10, [%rd23];
	mul.wide.s32 	%rd24, %r42, 4;
	add.s64 	%rd25, %rd5, %rd24;
	ld.global.nc.f32 	%f11, [%rd25];
	fma.rn.f32 	%f15, %f10, %f11, %f15;
	add.s32 	%r48, %r48, 32;
	setp.lt.s32 	%p12, %r48, %r4;
	@%p12 bra 	$L__BB0_8;
$L__BB0_15:
	setp.ge.s32 	%p13, %r50, %r22;
	setp.eq.f32 	%p14, %f15, 0f00000000;
	or.pred  	%p15, %p13, %p14;
	@%p15 bra 	$L__BB0_17;
	mul.wide.s32 	%rd26, %r50, 4;
	add.s64 	%rd27, %rd1, %rd26;
	atom.global.add.f32 	%f12, [%rd27], %f15;
$L__BB0_17:
	ret;

}


// ===== COMPILED SASS (sm_100) =====

	.target	sm_100

	.elftype	@"ET_EXEC"


//--------------------- .note.nv.tkinfo           --------------------------
	.section	.note.nv.tkinfo,"",@"SHT_NOTE"
	.sectionflags	@"SHF_NOTE_NV_TKINFO"
	.tkinfo
        /*0018*/ 	.word	0x00000002
        /*0030*/ 	.string	""
        /*0030*/ 	.string	"ptxas"
        /*0030*/ 	.string	"Cuda compilation tools, release 13.0, V13.0.88"
        /*0030*/ 	.string	"Build cuda_13.0.r13.0/compiler.36424714_0"
        /*0030*/ 	.string	"-arch sm_100 -m 64 "



//--------------------- .note.nv.cuinfo           --------------------------
	.section	.note.nv.cuinfo,"",@"SHT_NOTE"
	.sectionflags	@"SHF_NOTE_NV_CUINFO"
        /*0018*/ 	.short	0x0002
        /*001a*/ 	.short	0x0064
        /*001c*/ 	.short	0x0082
	.zero		2


//--------------------- .nv.info                  --------------------------
	.section	.nv.info,"",@"SHT_CUDA_INFO"
	.align	4


	//----- nvinfo : EIATTR_REGCOUNT
	.align		4
        /*0000*/ 	.byte	0x04, 0x2f
        /*0002*/ 	.short	(.L_1 - .L_0)
	.align		4
.L_0:
        /*0004*/ 	.word	index@(_Z12merge_kerneliPKiS0_PKfS2_Pf)
        /*0008*/ 	.word	0x00000012


	//----- nvinfo : EIATTR_FRAME_SIZE
	.align		4
.L_1:
        /*000c*/ 	.byte	0x04, 0x11
        /*000e*/ 	.short	(.L_3 - .L_2)
	.align		4
.L_2:
        /*0010*/ 	.word	index@(_Z12merge_kerneliPKiS0_PKfS2_Pf)
        /*0014*/ 	.word	0x00000000


	//----- nvinfo : EIATTR_MIN_STACK_SIZE
	.align		4
.L_3:
        /*0018*/ 	.byte	0x04, 0x12
        /*001a*/ 	.short	(.L_5 - .L_4)
	.align		4
.L_4:
        /*001c*/ 	.word	index@(_Z12merge_kerneliPKiS0_PKfS2_Pf)
        /*0020*/ 	.word	0x00000000
.L_5:


//--------------------- .nv.compat                --------------------------
	.section	.nv.compat,"",@"SHT_CUDA_COMPAT_INFO"
	.align	4
        /*0000*/ 	.byte	0x02, 0x09, 0x00, 0x00, 0x02, 0x02, 0x01, 0x00, 0x02, 0x05, 0x05, 0x00, 0x03, 0x07, 0x01, 0x01
        /*0010*/ 	.byte	0x02, 0x03, 0x00, 0x00, 0x02, 0x06, 0x01, 0x00, 0x04, 0x0b, 0x08, 0x00, 0x09, 0x00, 0x00, 0x00
        /*0020*/ 	.byte	0x00, 0x00, 0x00, 0x00


//--------------------- .nv.info._Z12merge_kerneliPKiS0_PKfS2_Pf --------------------------
	.section	.nv.info._Z12merge_kerneliPKiS0_PKfS2_Pf,"",@"SHT_CUDA_INFO"
	.sectionflags	@""
	.align	4


	//----- nvinfo : EIATTR_CUDA_API_VERSION
	.align		4
        /*0000*/ 	.byte	0x04, 0x37
        /*0002*/ 	.short	(.L_7 - .L_6)
.L_6:
        /*0004*/ 	.word	0x00000082


	//----- nvinfo : EIATTR_KPARAM_INFO
	.align		4
.L_7:
        /*0008*/ 	.byte	0x04, 0x17
        /*000a*/ 	.short	(.L_9 - .L_8)
.L_8:
        /*000c*/ 	.word	0x00000000
        /*0010*/ 	.short	0x0005
        /*0012*/ 	.short	0x0028
        /*0014*/ 	.byte	0x00, 0xf5, 0x21, 0x00


	//----- nvinfo : EIATTR_KPARAM_INFO
	.align		4
.L_9:
        /*0018*/ 	.byte	0x04, 0x17
        /*001a*/ 	.short	(.L_11 - .L_10)
.L_10:
        /*001c*/ 	.word	0x00000000
        /*0020*/ 	.short	0x0004
        /*0022*/ 	.short	0x0020
        /*0024*/ 	.byte	0x00, 0xf5, 0x21, 0x00


	//----- nvinfo : EIATTR_KPARAM_INFO
	.align		4
.L_11:
        /*0028*/ 	.byte	0x04, 0x17
        /*002a*/ 	.short	(.L_13 - .L_12)
.L_12:
        /*002c*/ 	.word	0x00000000
        /*0030*/ 	.short	0x0003
        /*0032*/ 	.short	0x0018
        /*0034*/ 	.byte	0x00, 0xf5, 0x21, 0x00


	//----- nvinfo : EIATTR_KPARAM_INFO
	.align		4
.L_13:
        /*0038*/ 	.byte	0x04, 0x17
        /*003a*/ 	.short	(.L_15 - .L_14)
.L_14:
        /*003c*/ 	.word	0x00000000
        /*0040*/ 	.short	0x0002
        /*0042*/ 	.short	0x0010
        /*0044*/ 	.byte	0x00, 0xf5, 0x21, 0x00


	//----- nvinfo : EIATTR_KPARAM_INFO
	.align		4
.L_15:
        /*0048*/ 	.byte	0x04, 0x17
        /*004a*/ 	.short	(.L_17 - .L_16)
.L_16:
        /*004c*/ 	.word	0x00000000
        /*0050*/ 	.short	0x0001
        /*0052*/ 	.short	0x0008
        /*0054*/ 	.byte	0x00, 0xf5, 0x21, 0x00


	//----- nvinfo : EIATTR_KPARAM_INFO
	.align		4
.L_17:
        /*0058*/ 	.byte	0x04, 0x17
        /*005a*/ 	.short	(.L_19 - .L_18)
.L_18:
        /*005c*/ 	.word	0x00000000
        /*0060*/ 	.short	0x0000
        /*0062*/ 	.short	0x0000
        /*0064*/ 	.byte	0x00, 0xf0, 0x11, 0x00


	//----- nvinfo : EIATTR_SPARSE_MMA_MASK
	.align		4
.L_19:
        /*0068*/ 	.byte	0x03, 0x50
        /*006a*/ 	.short	0x0000


	//----- nvinfo : EIATTR_MAXREG_COUNT
	.align		4
        /*006c*/ 	.byte	0x03, 0x1b
        /*006e*/ 	.short	0x00ff


	//----- nvinfo : EIATTR_MERCURY_ISA_VERSION
	.align		4
        /*0070*/ 	.byte	0x03, 0x5f
        /*0072*/ 	.short	0x0101


	//----- nvinfo : EIATTR_VRC_CTA_INIT_COUNT
	.align		4
        /*0074*/ 	.byte	0x02, 0x4a
	.zero		1
	.zero		1


	//----- nvinfo : EIATTR_EXIT_INSTR_OFFSETS
	.align		4
        /*0078*/ 	.byte	0x04, 0x1c
        /*007a*/ 	.short	(.L_21 - .L_20)


	//   ....[0]....
.L_20:
        /*007c*/ 	.word	0x00000070


	//   ....[1]....
        /*0080*/ 	.word	0x000002e0


	//   ....[2]....
        /*0084*/ 	.word	0x00000320


	//   ....[3]....
        /*0088*/ 	.word	0x00000450


	//   ....[4]....
        /*008c*/ 	.word	0x00000790


	//   ....[5]....
        /*0090*/ 	.word	0x000007d0


	//----- nvinfo : EIATTR_CRS_STACK_SIZE
	.align		4
.L_21:
        /*0094*/ 	.byte	0x04, 0x1e
        /*0096*/ 	.short	(.L_23 - .L_22)
.L_22:
        /*0098*/ 	.word	0x00000000


	//----- nvinfo : EIATTR_CBANK_PARAM_SIZE
	.align		4
.L_23:
        /*009c*/ 	.byte	0x03, 0x19
        /*009e*/ 	.short	0x0030


	//----- nvinfo : EIATTR_PARAM_CBANK
	.align		4
        /*00a0*/ 	.byte	0x04, 0x0a
        /*00a2*/ 	.short	(.L_25 - .L_24)
	.align		4
.L_24:
        /*00a4*/ 	.word	index@(.nv.constant0._Z12merge_kerneliPKiS0_PKfS2_Pf)
        /*00a8*/ 	.short	0x0380
        /*00aa*/ 	.short	0x0030


	//----- nvinfo : EIATTR_SW_WAR
	.align		4
.L_25:
        /*00ac*/ 	.byte	0x04, 0x36
        /*00ae*/ 	.short	(.L_27 - .L_26)
.L_26:
        /*00b0*/ 	.word	0x00000008
.L_27:


//--------------------- .nv.callgraph             --------------------------
	.section	.nv.callgraph,"",@"SHT_CUDA_CALLGRAPH"
	.align	4
	.sectionentsize	8
	.align		4
        /*0000*/ 	.word	0x00000000
	.align		4
        /*0004*/ 	.word	0xffffffff
	.align		4
        /*0008*/ 	.word	0x00000000
	.align		4
        /*000c*/ 	.word	0xfffffffe
	.align		4
        /*0010*/ 	.word	0x00000000
	.align		4
        /*0014*/ 	.word	0xfffffffd
	.align		4
        /*0018*/ 	.word	0x00000000
	.align		4
        /*001c*/ 	.word	0xfffffffc


//--------------------- .text._Z12merge_kerneliPKiS0_PKfS2_Pf --------------------------
	.section	.text._Z12merge_kerneliPKiS0_PKfS2_Pf,"ax",@progbits
	.align	128
        .global         _Z12merge_kerneliPKiS0_PKfS2_Pf
        .type           _Z12merge_kerneliPKiS0_PKfS2_Pf,@function
        .size           _Z12merge_kerneliPKiS0_PKfS2_Pf,(.L_x_12 - _Z12merge_kerneliPKiS0_PKfS2_Pf)
        .other          _Z12merge_kerneliPKiS0_PKfS2_Pf,@"STO_CUDA_ENTRY STV_DEFAULT"
_Z12merge_kerneliPKiS0_PKfS2_Pf:
.text._Z12merge_kerneliPKiS0_PKfS2_Pf:
[----:B------:R-:W-:Y:S08]  /*0000*/  LDC R1, c[0x0][0x37c] ;  /* 0x0000df00ff017b82 */ /* 0x000ff00000000800 */
[----:B------:R-:W0:Y:S01]  /*0010*/  LDC R7, c[0x0][0x380] ;  /* 0x0000e000ff077b82 */ /* 0x000e220000000800 */
[----:B------:R-:W1:Y:S07]  /*0020*/  LDCU.64 UR4, c[0x0][0x358] ;  /* 0x00006b00ff0477ac */ /* 0x000e6e0008000a00 */
[----:B------:R-:W0:Y:S02]  /*0030*/  LDC.64 R4, c[0x0][0x388] ;  /* 0x0000e200ff047b82 */ /* 0x000e240000000a00 */
[----:B0-----:R-:W-:-:S06]  /*0040*/  IMAD.WIDE R2, R7, 0x4, R4 ;  /* 0x0000000407027825 */ /* 0x001fcc00078e0204 */
[----:B-1----:R-:W2:Y:S02]  /*0050*/  LDG.E.CONSTANT R3, desc[UR4][R2.64] ;  /* 0x0000000402037981 */ /* 0x002ea4000c1e9900 */
[----:B--2---:R-:W-:-:S13]  /*0060*/  ISETP.NE.AND P0, PT, R3, RZ, PT ;  /* 0x000000ff0300720c */ /* 0x004fda0003f05270 */
[----:B------:R-:W-:Y:S05]  /*0070*/  @!P0 EXIT ;  /* 0x000000000000894d */ /* 0x000fea0003800000 */
[----:B------:R-:W0:Y:S08]  /*0080*/  LDC R0, c[0x0][0x360] ;  /* 0x0000d800ff007b82 */ /* 0x000e300000000800 */
[----:B------:R-:W1:Y:S08]  /*0090*/  LDC R9, c[0x0][0x370] ;  /* 0x0000dc00ff097b82 */ /* 0x000e700000000800 */
[----:B------:R-:W2:Y:S01]  /*00a0*/  S2UR UR6, SR_CTAID.X ;  /* 0x00000000000679c3 */ /* 0x000ea20000002500 */
[----:B0-----:R-:W-:-:S05]  /*00b0*/  SHF.R.U32.HI R0, RZ, 0x5, R0 ;  /* 0x00000005ff007819 */ /* 0x001fca0000011600 */
[----:B-1----:R-:W-:-:S05]  /*00c0*/  IMAD R2, R0, R9, RZ ;  /* 0x0000000900027224 */ /* 0x002fca00078e02ff */
[-C--:B------:R-:W-:Y:S02]  /*00d0*/  IABS R13, R2.reuse ;  /* 0x00000002000d7213 */ /* 0x080fe40000000000 */
[----:B------:R-:W-:Y:S02]  /*00e0*/  IADD3 R11, PT, PT, R2, -0x1, R3 ;  /* 0xffffffff020b7810 */ /* 0x000fe40007ffe003 */
[----:B------:R-:W0:Y:S01]  /*00f0*/  I2F.RP R6, R13 ;  /* 0x0000000d00067306 */ /* 0x000e220000209400 */
[----:B------:R-:W-:-:S05]  /*0100*/  IABS R12, R2 ;  /* 0x00000002000c7213 */ /* 0x000fca0000000000 */
[----:B------:R-:W-:Y:S02]  /*0110*/  IMAD.MOV R12, RZ, RZ, -R12 ;  /* 0x000000ffff0c7224 */ /* 0x000fe400078e0a0c */
[----:B0-----:R-:W0:Y:S02]  /*0120*/  MUFU.RCP R6, R6 ;  /* 0x0000000600067308 */ /* 0x001e240000001000 */
[----:B0-----:R-:W-:Y:S01]  /*0130*/  VIADD R8, R6, 0xffffffe ;  /* 0x0ffffffe06087836 */ /* 0x001fe20000000000 */
[----:B------:R-:W-:Y:S02]  /*0140*/  IABS R6, R11 ;  /* 0x0000000b00067213 */ /* 0x000fe40000000000 */
[----:B------:R-:W-:-:S03]  /*0150*/  LOP3.LUT R11, R11, R2, RZ, 0x3c, !PT ;  /* 0x000000020b0b7212 */ /* 0x000fc600078e3cff */
[----:B------:R0:W1:Y:S01]  /*0160*/  F2I.FTZ.U32.TRUNC.NTZ R9, R8 ;  /* 0x0000000800097305 */ /* 0x000062000021f000 */
[----:B------:R-:W-:Y:S01]  /*0170*/  ISETP.GE.AND P1, PT, R11, RZ, PT ;  /* 0x000000ff0b00720c */ /* 0x000fe20003f26270 */
[----:B0-----:R-:W-:Y:S02]  /*0180*/  HFMA2 R8, -RZ, RZ, 0, 0 ;  /* 0x00000000ff087431 */ /* 0x001fe400000001ff */
[----:B-1----:R-:W-:-:S04]  /*0190*/  IMAD.MOV R10, RZ, RZ, -R9 ;  /* 0x000000ffff0a7224 */ /* 0x002fc800078e0a09 */
[----:B------:R-:W-:-:S04]  /*01a0*/  IMAD R15, R10, R13, RZ ;  /* 0x0000000d0a0f7224 */ /* 0x000fc800078e02ff */
[----:B------:R-:W-:-:S04]  /*01b0*/  IMAD.HI.U32 R9, R9, R15, R8 ;  /* 0x0000000f09097227 */ /* 0x000fc800078e0008 */
[----:B------:R-:W-:Y:S02]  /*01c0*/  IMAD.MOV.U32 R8, RZ, RZ, R12 ;  /* 0x000000ffff087224 */ /* 0x000fe400078e000c */
[----:B------:R-:W-:-:S04]  /*01d0*/  IMAD.HI.U32 R9, R9, R6, RZ ;  /* 0x0000000609097227 */ /* 0x000fc800078e00ff */
[----:B------:R-:W-:Y:S02]  /*01e0*/  IMAD R6, R9, R8, R6 ;  /* 0x0000000809067224 */ /* 0x000fe400078e0206 */
[----:B------:R-:W0:Y:S03]  /*01f0*/  S2R R8, SR_TID.X ;  /* 0x0000000000087919 */ /* 0x000e260000002100 */
[----:B------:R-:W-:-:S13]  /*0200*/  ISETP.GT.U32.AND P2, PT, R13, R6, PT ;  /* 0x000000060d00720c */ /* 0x000fda0003f44070 */
[----:B------:R-:W-:Y:S02]  /*0210*/  @!P2 IMAD.IADD R6, R6, 0x1, -R13 ;  /* 0x000000010606a824 */ /* 0x000fe400078e0a0d */
[----:B------:R-:W-:Y:S01]  /*0220*/  @!P2 VIADD R9, R9, 0x1 ;  /* 0x000000010909a836 */ /* 0x000fe20000000000 */
[----:B------:R-:W-:Y:S02]  /*0230*/  ISETP.NE.AND P2, PT, R2, RZ, PT ;  /* 0x000000ff0200720c */ /* 0x000fe40003f45270 */
[----:B------:R-:W-:Y:S02]  /*0240*/  ISETP.GE.U32.AND P0, PT, R6, R13, PT ;  /* 0x0000000d0600720c */ /* 0x000fe40003f06070 */
[----:B0-----:R-:W-:-:S11]  /*0250*/  SHF.R.U32.HI R11, RZ, 0x5, R8 ;  /* 0x00000005ff0b7819 */ /* 0x001fd60000011608 */
[----:B------:R-:W-:Y:S01]  /*0260*/  @P0 IADD3 R9, PT, PT, R9, 0x1, RZ ;  /* 0x0000000109090810 */ /* 0x000fe20007ffe0ff */
[----:B--2---:R-:W-:-:S04]  /*0270*/  IMAD R0, R0, UR6, R11 ;  /* 0x0000000600007c24 */ /* 0x004fc8000f8e020b */
[----:B------:R-:W-:Y:S01]  /*0280*/  @!P1 IMAD.MOV R9, RZ, RZ, -R9 ;  /* 0x000000ffff099224 */ /* 0x000fe200078e0a09 */
[----:B------:R-:W-:-:S05]  /*0290*/  @!P2 LOP3.LUT R9, RZ, R2, RZ, 0x33, !PT ;  /* 0x00000002ff09a212 */ /* 0x000fca00078e33ff */
[----:B------:R-:W-:-:S05]  /*02a0*/  IMAD R0, R9, R0, RZ ;  /* 0x0000000009007224 */ /* 0x000fca00078e02ff */
[----:B------:R-:W-:-:S04]  /*02b0*/  VIMNMX R2, PT, PT, R3, R0, PT ;  /* 0x0000000003027248 */ /* 0x000fc80003fe0100 */
[----:B------:R-:W-:-:S04]  /*02c0*/  VIADDMNMX R3, R2, R9, R3, PT ;  /* 0x0000000902037246 */ /* 0x000fc80003800103 */
[----:B------:R-:W-:-:S13]  /*02d0*/  ISETP.GE.AND P0, PT, R0, R3, PT ;  /* 0x000000030000720c */ /* 0x000fda0003f06270 */
[----:B------:R-:W-:Y:S05]  /*02e0*/  @P0 EXIT ;  /* 0x000000000000094d */ /* 0x000fea0003800000 */
[----:B------:R-:W-:-:S05]  /*02f0*/  LOP3.LUT R0, R8, 0x1f, RZ, 0xc0, !PT ;  /* 0x0000001f08007812 */ /* 0x000fca00078ec0ff */
[----:B------:R-:W-:-:S05]  /*0300*/  IMAD.IADD R2, R2, 0x1, R0 ;  /* 0x0000000102027824 */ /* 0x000fca00078e0200 */
[----:B------:R-:W-:-:S13]  /*0310*/  ISETP.GE.AND P0, PT, R2, R3, PT ;  /* 0x000000030200720c */ /* 0x000fda0003f06270 */
[----:B------:R-:W-:Y:S05]  /*0320*/  @P0 EXIT ;  /* 0x000000000000094d */ /* 0x000fea0003800000 */
[----:B------:R-:W-:Y:S01]  /*0330*/  ISETP.GE.AND P0, PT, R7, 0x1, PT ;  /* 0x000000010700780c */ /* 0x000fe20003f06270 */
[----:B------:R-:W-:-:S12]  /*0340*/  IMAD.MOV.U32 R0, RZ, RZ, RZ ;  /* 0x000000ffff007224 */ /* 0x000fd800078e00ff */
[----:B------:R-:W-:Y:S05]  /*0350*/  @!P0 BRA `(.L_x_0) ;  /* 0x0000000000388947 */ /* 0x000fea0003800000 */
[----:B------:R-:W0:Y:S01]  /*0360*/  LDCU UR6, c[0x0][0x380] ;  /* 0x00007000ff0677ac */ /* 0x000e220008000800 */
[----:B------:R-:W-:Y:S01]  /*0370*/  HFMA2 R0, -RZ, RZ, 0, 0 ;  /* 0x00000000ff007431 */ /* 0x000fe200000001ff */
[----:B------:R-:W-:Y:S01]  /*0380*/  BSSY.RECONVERGENT B0, `(.L_x_0) ;  /* 0x000000b000007945 */ /* 0x000fe20003800200 */
[----:B0-----:R-:W-:-:S07]  /*0390*/  IMAD.U32 R11, RZ, RZ, UR6 ;  /* 0x00000006ff0b7e24 */ /* 0x001fce000f8e00ff */
.L_x_1:
[----:B------:R-:W-:-:S05]  /*03a0*/  IMAD.IADD R6, R11, 0x1, R0 ;  /* 0x000000010b067824 */ /* 0x000fca00078e0200 */
[----:B------:R-:W-:-:S05]  /*03b0*/  SHF.R.U32.HI R6, RZ, 0x1, R6 ;  /* 0x00000001ff067819 */ /* 0x000fca0000011606 */
[----:B------:R-:W-:-:S06]  /*03c0*/  IMAD.WIDE.U32 R8, R6, 0x4, R4 ;  /* 0x0000000406087825 */ /* 0x000fcc00078e0004 */
[----:B------:R-:W2:Y:S02]  /*03d0*/  LDG.E.CONSTANT R9, desc[UR4][R8.64+0x4] ;  /* 0x0000040408097981 */ /* 0x000ea4000c1e9900 */
[----:B--2---:R-:W-:-:S04]  /*03e0*/  ISETP.GT.AND P0, PT, R9, R2, PT ;  /* 0x000000020900720c */ /* 0x004fc80003f04270 */
[----:B------:R-:W-:-:S09]  /*03f0*/  SEL R11, R6, R11, P0 ;  /* 0x0000000b060b7207 */ /* 0x000fd20000000000 */
[----:B------:R-:W-:-:S05]  /*0400*/  @!P0 VIADD R0, R6, 0x1 ;  /* 0x0000000106008836 */ /* 0x000fca0000000000 */
[----:B------:R-:W-:-:S13]  /*0410*/  ISETP.GE.AND P0, PT, R0, R11, PT ;  /* 0x0000000b0000720c */ /* 0x000fda0003f06270 */
[----:B------:R-:W-:Y:S05]  /*0420*/  @!P0 BRA `(.L_x_1) ;  /* 0xfffffffc00dc8947 */ /* 0x000fea000383ffff */
[----:B------:R-:W-:Y:S05]  /*0430*/  BSYNC.RECONVERGENT B0 ;  /* 0x0000000000007941 */ /* 0x000fea0003800200 */
.L_x_0:
[----:B------:R-:W-:-:S13]  /*0440*/  ISETP.GE.AND P0, PT, R0, R7, PT ;  /* 0x000000070000720c */ /* 0x000fda0003f06270 */
[----:B------:R-:W-:Y:S05]  /*0450*/  @P0 EXIT ;  /* 0x000000000000094d */ /* 0x000fea0003800000 */
[----:B------:R-:W-:Y:S01]  /*0460*/  IMAD.WIDE.U32 R6, R0, 0x4, R4 ;  /* 0x0000000400067825 */ /* 0x000fe200078e0004 */
[----:B------:R-:W0:Y:S04]  /*0470*/  LDCU UR6, c[0x0][0x380] ;  /* 0x00007000ff0677ac */ /* 0x000e280008000800 */
[----:B------:R1:W5:Y:S01]  /*0480*/  LDG.E.CONSTANT R5, desc[UR4][R6.64+0x4] ;  /* 0x0000040406057981 */ /* 0x000362000c1e9900 */
[----:B------:R-:W-:Y:S01]  /*0490*/  BSSY.RECONVERGENT B0, `(.L_x_2) ;  /* 0x000002b000007945 */ /* 0x000fe20003800200 */
[----:B------:R-:W-:-:S07]  /*04a0*/  MOV R4, RZ ;  /* 0x000000ff00047202 */ /* 0x000fce0000000f00 */
.L_x_10:
[----:B-----5:R-:W-:Y:S01]  /*04b0*/  ISETP.GE.AND P0, PT, R2, R5, PT ;  /* 0x000000050200720c */ /* 0x020fe20003f06270 */
[----:B------:R-:W-:-:S12]  /*04c0*/  BSSY.RELIABLE B1, `(.L_x_3) ;  /* 0x000001a000017945 */ /* 0x000fd80003800100 */
[----:B------:R-:W-:Y:S05]  /*04d0*/  @!P0 BRA `(.L_x_4) ;  /* 0x0000000000608947 */ /* 0x000fea0003800000 */
[----:B------:R-:W2:Y:S01]  /*04e0*/  LDC.64 R8, c[0x0][0x3a8] ;  /* 0x0000ea00ff087b82 */ /* 0x000ea20000000a00 */
[----:B------:R-:W-:Y:S01]  /*04f0*/  BSSY.RELIABLE B2, `(.L_x_5) ;  /* 0x0000015000027945 */ /* 0x000fe20003800100 */
[----:B------:R-:W-:-:S06]  /*0500*/  IMAD.MOV.U32 R5, RZ, RZ, R0 ;  /* 0x000000ffff057224 */ /* 0x000fcc00078e0000 */
[----:B------:R-:W3:Y:S02]  /*0510*/  LDC.64 R10, c[0x0][0x388] ;  /* 0x0000e200ff0a7b82 */ /* 0x000ee40000000a00 */
.L_x_9:
[----:B------:R-:W-:Y:S01]  /*0520*/  FSETP.NEU.AND P0, PT, R4, RZ, PT ;  /* 0x000000ff0400720b */ /* 0x000fe20003f0d000 */
[----:B------:R-:W-:Y:S01]  /*0530*/  VIADD R0, R5, 0x1 ;  /* 0x0000000105007836 */ /* 0x000fe20000000000 */
[----:B------:R-:W-:Y:S04]  /*0540*/  BSSY.RECONVERGENT B3, `(.L_x_6) ;  /* 0x0000005000037945 */ /* 0x000fe80003800200 */
[----:B0-----:R-:W-:-:S07]  /*0550*/  ISETP.GE.AND P1, PT, R0, UR6, PT ;  /* 0x0000000600007c0c */ /* 0x001fce000bf26270 */
[----:B------:R-:W-:Y:S06]  /*0560*/  @!P0 BRA `(.L_x_7) ;  /* 0x0000000000088947 */ /* 0x000fec0003800000 */
[----:B-12---:R-:W-:-:S05]  /*0570*/  IMAD.WIDE.U32 R6, R5, 0x4, R8 ;  /* 0x0000000405067825 */ /* 0x006fca00078e0008 */
[----:B------:R0:W-:Y:S02]  /*0580*/  REDG.E.ADD.F32.FTZ.RN.STRONG.GPU desc[UR4][R6.64], R4 ;  /* 0x00000004060079a6 */ /* 0x0001e4000c12f304 */
.L_x_7:
[----:B------:R-:W-:Y:S05]  /*0590*/  BSYNC.RECONVERGENT B3 ;  /* 0x0000000000037941 */ /* 0x000fea0003800200 */
.L_x_6:
[----:B------:R-:W-:Y:S05]  /*05a0*/  @P1 BREAK.RELIABLE B2 ;  /* 0x0000000000021942 */ /* 0x000fea0003800100 */
[----:B------:R-:W-:Y:S05]  /*05b0*/  @P1 BREAK.RELIABLE B1 ;  /* 0x0000000000011942 */ /* 0x000fea0003800100 */
[----:B0-----:R-:W-:Y:S01]  /*05c0*/  HFMA2 R4, -RZ, RZ, 0, 0 ;  /* 0x00000000ff047431 */ /* 0x001fe200000001ff */
[----:B------:R-:W-:Y:S06]  /*05d0*/  @P1 BRA `(.L_x_8) ;  /* 0x0000000000581947 */ /* 0x000fec0003800000 */
[----:B-1-3--:R-:W-:-:S06]  /*05e0*/  IMAD.WIDE.U32 R6, R5, 0x4, R10 ;  /* 0x0000000405067825 */ /* 0x00afcc00078e000a */
[----:B------:R-:W3:Y:S01]  /*05f0*/  LDG.E.CONSTANT R7, desc[UR4][R6.64+0x8] ;  /* 0x0000080406077981 */ /* 0x000ee2000c1e9900 */
[----:B------:R-:W-:Y:S02]  /*0600*/  IMAD.MOV.U32 R4, RZ, RZ, RZ ;  /* 0x000000ffff047224 */ /* 0x000fe400078e00ff */
[----:B------:R-:W-:Y:S01]  /*0610*/  IMAD.MOV.U32 R5, RZ, RZ, R0 ;  /* 0x000000ffff057224 */ /* 0x000fe200078e0000 */
[----:B---3--:R-:W-:-:S13]  /*0620*/  ISETP.GE.AND P0, PT, R2, R7, PT ;  /* 0x000000070200720c */ /* 0x008fda0003f06270 */
[----:B------:R-:W-:Y:S05]  /*0630*/  @P0 BRA `(.L_x_9) ;  /* 0xfffffffc00b80947 */ /* 0x000fea000383ffff */
[----:B------:R-:W-:Y:S05]  /*0640*/  BSYNC.RELIABLE B2 ;  /* 0x0000000000027941 */ /* 0x000fea0003800100 */
.L_x_5:
[----:B------:R-:W-:-:S07]  /*0650*/  MOV R5, R7 ;  /* 0x0000000700057202 */ /* 0x000fce0000000f00 */
.L_x_4:
[----:B0-----:R-:W-:Y:S05]  /*0660*/  BSYNC.RELIABLE B1 ;  /* 0x0000000000017941 */ /* 0x001fea0003800100 */
.L_x_3:
[----:B-1----:R-:W0:Y:S08]  /*0670*/  LDC.64 R6, c[0x0][0x390] ;  /* 0x0000e400ff067b82 */ /* 0x002e300000000a00 */
[----:B--2---:R-:W1:Y:S08]  /*0680*/  LDC.64 R8, c[0x0][0x398] ;  /* 0x0000e600ff087b82 */ /* 0x004e700000000a00 */
[----:B------:R-:W2:Y:S01]  /*0690*/  LDC.64 R10, c[0x0][0x3a0] ;  /* 0x0000e800ff0a7b82 */ /* 0x000ea20000000a00 */
[----:B0-----:R-:W-:-:S06]  /*06a0*/  IMAD.WIDE R6, R2, 0x4, R6 ;  /* 0x0000000402067825 */ /* 0x001fcc00078e0206 */
[----:B------:R-:W2:Y:S01]  /*06b0*/  LDG.E.CONSTANT R7, desc[UR4][R6.64] ;  /* 0x0000000406077981 */ /* 0x000ea2000c1e9900 */
[----:B-1----:R-:W-:-:S06]  /*06c0*/  IMAD.WIDE R8, R2, 0x4, R8 ;  /* 0x0000000402087825 */ /* 0x002fcc00078e0208 */
[----:B------:R-:W3:Y:S01]  /*06d0*/  LDG.E.CONSTANT R9, desc[UR4][R8.64] ;  /* 0x0000000408097981 */ /* 0x000ee2000c1e9900 */
[----:B------:R-:W-:Y:S02]  /*06e0*/  VIADD R2, R2, 0x20 ;  /* 0x0000002002027836 */ /* 0x000fe40000000000 */
[----:B--2---:R-:W-:-:S06]  /*06f0*/  IMAD.WIDE R10, R7, 0x4, R10 ;  /* 0x00000004070a7825 */ /* 0x004fcc00078e020a */
[----:B------:R-:W3:Y:S01]  /*0700*/  LDG.E.CONSTANT R10, desc[UR4][R10.64] ;  /* 0x000000040a0a7981 */ /* 0x000ee2000c1e9900 */
[----:B------:R-:W-:Y:S01]  /*0710*/  ISETP.GE.AND P0, PT, R2, R3, PT ;  /* 0x000000030200720c */ /* 0x000fe20003f06270 */
[----:B---3--:R-:W-:-:S12]  /*0720*/  FFMA R4, R9, R10, R4 ;  /* 0x0000000a09047223 */ /* 0x008fd80000000004 */
[----:B------:R-:W-:Y:S05]  /*0730*/  @!P0 BRA `(.L_x_10) ;  /* 0xfffffffc005c8947 */ /* 0x000fea000383ffff */
.L_x_8:
[----:B------:R-:W-:Y:S05]  /*0740*/  BSYNC.RECONVERGENT B0 ;  /* 0x0000000000007941 */ /* 0x000fea0003800200 */
.L_x_2:
[----:B------:R-:W-:Y:S05]  /*0750*/  WARPSYNC.ALL ;  /* 0x0000000000007948 */ /* 0x000fea0003800000 */
[----:B------:R-:W0:Y:S01]  /*0760*/  LDCU UR7, c[0x0][0x380] ;  /* 0x00007000ff0777ac */ /* 0x000e220008000800 */
[----:B------:R-:W-:-:S04]  /*0770*/  FSETP.NEU.AND P0, PT, R4, RZ, PT ;  /* 0x000000ff0400720b */ /* 0x000fc80003f0d000 */
[----:B0-----:R-:W-:-:S13]  /*0780*/  ISETP.GE.OR P0, PT, R0, UR7, !P0 ;  /* 0x0000000700007c0c */ /* 0x001fda000c706670 */
[----:B------:R-:W-:Y:S05]  /*0790*/  @P0 EXIT ;  /* 0x000000000000094d */ /* 0x000fea0003800000 */
[----:B------:R-:W0:Y:S02]  /*07a0*/  LDC.64 R2, c[0x0][0x3a8] ;  /* 0x0000ea00ff027b82 */ /* 0x000e240000000a00 */
[----:B0-----:R-:W-:-:S05]  /*07b0*/  IMAD.WIDE R2, R0, 0x4, R2 ;  /* 0x0000000400027825 */ /* 0x001fca00078e0202 */
[----:B------:R-:W-:Y:S01]  /*07c0*/  REDG.E.ADD.F32.FTZ.RN.STRONG.GPU desc[UR4][R2.64], R4 ;  /* 0x00000004020079a6 */ /* 0x000fe2000c12f304 */
[----:B------:R-:W-:Y:S05]  /*07d0*/  EXIT ;  /* 0x000000000000794d */ /* 0x000fea0003800000 */
.L_x_11:
[----:B------:R-:W-:-:S00]  /*07e0*/  BRA `(.L_x_11) ;  /* 0xfffffffc00fc7947 */ /* 0x000fc0000383ffff */
[----:B------:R-:W-:-:S00]  /*07f0*/  NOP ;  /* 0x0000000000007918 */ /* 0x000fc00000000000 */
        /* <DEDUP_REMOVED lines=8> */
.L_x_12:


//--------------------- .nv.shared.reserved.0     --------------------------
	.section	.nv.shared.reserved.0,"aw",@nobits
	.weak		__nv_reservedSMEM_offset_0_alias
	.size		__nv_reservedSMEM_offset_0_alias, 0, 64
	.other		__nv_reservedSMEM_offset_0_alias,@"STO_CUDA_RESERVED_SHARED STV_DEFAULT"
__nv_reservedSMEM_offset_0_alias:
	.zero		0
	.zero		64


//--------------------- .nv.constant0._Z12merge_kerneliPKiS0_PKfS2_Pf --------------------------
	.section	.nv.constant0._Z12merge_kerneliPKiS0_PKfS2_Pf,"a",@progbits
	.sectionflags	@""
	.align	4
.nv.constant0._Z12merge_kerneliPKiS0_PKfS2_Pf:
	.zero		944


//--------------------- SYMBOLS --------------------------

	.type		.nv.reservedSmem.offset0,@object
	.size		.nv.reservedSmem.offset0,0x4
